//
// Generated by NVIDIA NVVM Compiler
//
// Compiler Build ID: CL-36424714
// Cuda compilation tools, release 13.0, V13.0.88
// Based on NVVM 20.0.0
//

.version 9.0
.target sm_100
.address_size 64

	// .globl	_Z10add_blocksPiS_S_

.visible .entry _Z10add_blocksPiS_S_(
	.param .u64 .ptr .align 1 _Z10add_blocksPiS_S__param_0,
	.param .u64 .ptr .align 1 _Z10add_blocksPiS_S__param_1,
	.param .u64 .ptr .align 1 _Z10add_blocksPiS_S__param_2
)
{
	.reg .b32 	%r<5>;
	.reg .b64 	%rd<11>;

	ld.param.u64 	%rd1, [_Z10add_blocksPiS_S__param_0];
	ld.param.u64 	%rd2, [_Z10add_blocksPiS_S__param_1];
	ld.param.u64 	%rd3, [_Z10add_blocksPiS_S__param_2];
	cvta.to.global.u64 	%rd4, %rd3;
	cvta.to.global.u64 	%rd5, %rd2;
	cvta.to.global.u64 	%rd6, %rd1;
	mov.u32 	%r1, %ctaid.x;
	mul.wide.u32 	%rd7, %r1, 4;
	add.s64 	%rd8, %rd6, %rd7;
	ld.global.u32 	%r2, [%rd8];
	add.s64 	%rd9, %rd5, %rd7;
	ld.global.u32 	%r3, [%rd9];
	add.s32 	%r4, %r3, %r2;
	add.s64 	%rd10, %rd4, %rd7;
	st.global.u32 	[%rd10], %r4;
	ret;

}
	// .globl	_Z11add_threadsPiS_S_
.visible .entry _Z11add_threadsPiS_S_(
	.param .u64 .ptr .align 1 _Z11add_threadsPiS_S__param_0,
	.param .u64 .ptr .align 1 _Z11add_threadsPiS_S__param_1,
	.param .u64 .ptr .align 1 _Z11add_threadsPiS_S__param_2
)
{
	.reg .b32 	%r<5>;
	.reg .b64 	%rd<11>;

	ld.param.u64 	%rd1, [_Z11add_threadsPiS_S__param_0];
	ld.param.u64 	%rd2, [_Z11add_threadsPiS_S__param_1];
	ld.param.u64 	%rd3, [_Z11add_threadsPiS_S__param_2];
	cvta.to.global.u64 	%rd4, %rd3;
	cvta.to.global.u64 	%rd5, %rd2;
	cvta.to.global.u64 	%rd6, %rd1;
	mov.u32 	%r1, %tid.x;
	mul.wide.u32 	%rd7, %r1, 4;
	add.s64 	%rd8, %rd6, %rd7;
	ld.global.u32 	%r2, [%rd8];
	add.s64 	%rd9, %rd5, %rd7;
	ld.global.u32 	%r3, [%rd9];
	add.s32 	%r4, %r3, %r2;
	add.s64 	%rd10, %rd4, %rd7;
	st.global.u32 	[%rd10], %r4;
	ret;

}
	// .globl	_Z18add_threads_blocksPiS_S_i
.visible .entry _Z18add_threads_blocksPiS_S_i(
	.param .u64 .ptr .align 1 _Z18add_threads_blocksPiS_S_i_param_0,
	.param .u64 .ptr .align 1 _Z18add_threads_blocksPiS_S_i_param_1,
	.param .u64 .ptr .align 1 _Z18add_threads_blocksPiS_S_i_param_2,
	.param .u32 _Z18add_threads_blocksPiS_S_i_param_3
)
{
	.reg .pred 	%p<2>;
	.reg .b32 	%r<9>;
	.reg .b64 	%rd<11>;

	ld.param.u64 	%rd1, [_Z18add_threads_blocksPiS_S_i_param_0];
	ld.param.u64 	%rd2, [_Z18add_threads_blocksPiS_S_i_param_1];
	ld.param.u64 	%rd3, [_Z18add_threads_blocksPiS_S_i_param_2];
	ld.param.u32 	%r2, [_Z18add_threads_blocksPiS_S_i_param_3];
	mov.u32 	%r3, %tid.x;
	mov.u32 	%r4, %ctaid.x;
	mul.lo.s32 	%r5, %r3, %r4;
	mul.lo.s32 	%r1, %r5, %r3;
	setp.ge.s32 	%p1, %r1, %r2;
	@%p1 bra 	$L__BB2_2;
	cvta.to.global.u64 	%rd4, %rd1;
	cvta.to.global.u64 	%rd5, %rd2;
	cvta.to.global.u64 	%rd6, %rd3;
	mul.wide.s32 	%rd7, %r1, 4;
	add.s64 	%rd8, %rd4, %rd7;
	ld.global.u32 	%r6, [%rd8];
	add.s64 	%rd9, %rd5, %rd7;
	ld.global.u32 	%r7, [%rd9];
	add.s32 	%r8, %r7, %r6;
	add.s64 	%rd10, %rd6, %rd7;
	st.global.u32 	[%rd10], %r8;
$L__BB2_2:
	ret;

}


// ===== COMPILED SASS (sm_100) =====

	.target	sm_100

	.elftype	@"ET_EXEC"


//--------------------- .note.nv.tkinfo           --------------------------
	.section	.note.nv.tkinfo,"",@"SHT_NOTE"
	.sectionflags	@"SHF_NOTE_NV_TKINFO"
	.tkinfo
        /*0018*/ 	.word	0x00000002
        /*0030*/ 	.string	""
        /*0030*/ 	.string	"ptxas"
        /*0030*/ 	.string	"Cuda compilation tools, release 13.0, V13.0.88"
        /*0030*/ 	.string	"Build cuda_13.0.r13.0/compiler.36424714_0"
        /*0030*/ 	.string	"-arch sm_100 -m 64 "



//--------------------- .note.nv.cuinfo           --------------------------
	.section	.note.nv.cuinfo,"",@"SHT_NOTE"
	.sectionflags	@"SHF_NOTE_NV_CUINFO"
        /*0018*/ 	.short	0x0002
        /*001a*/ 	.short	0x0064
        /*001c*/ 	.short	0x0082
	.zero		2


//--------------------- .nv.info                  --------------------------
	.section	.nv.info,"",@"SHT_CUDA_INFO"
	.align	4


	//----- nvinfo : EIATTR_REGCOUNT
	.align		4
        /*0000*/ 	.byte	0x04, 0x2f
        /*0002*/ 	.short	(.L_1 - .L_0)
	.align		4
.L_0:
        /*0004*/ 	.word	index@(_Z10add_blocksPiS_S_)
        /*0008*/ 	.word	0x0000000c


	//----- nvinfo : EIATTR_FRAME_SIZE
	.align		4
.L_1:
        /*000c*/ 	.byte	0x04, 0x11
        /*000e*/ 	.short	(.L_3 - .L_2)
	.align		4
.L_2:
        /*0010*/ 	.word	index@(_Z10add_blocksPiS_S_)
        /*0014*/ 	.word	0x00000000


	//----- nvinfo : EIATTR_REGCOUNT
	.align		4
.L_3:
        /*0018*/ 	.byte	0x04, 0x2f
        /*001a*/ 	.short	(.L_5 - .L_4)
	.align		4
.L_4:
        /*001c*/ 	.word	index@(_Z11add_threadsPiS_S_)
        /*0020*/ 	.word	0x0000000c


	//----- nvinfo : EIATTR_FRAME_SIZE
	.align		4
.L_5:
        /*0024*/ 	.byte	0x04, 0x11
        /*0026*/ 	.short	(.L_7 - .L_6)
	.align		4
.L_6:
        /*0028*/ 	.word	index@(_Z11add_threadsPiS_S_)
        /*002c*/ 	.word	0x00000000


	//----- nvinfo : EIATTR_REGCOUNT
	.align		4
.L_7:
        /*0030*/ 	.byte	0x04, 0x2f
        /*0032*/ 	.short	(.L_9 - .L_8)
	.align		4
.L_8:
        /*0034*/ 	.word	index@(_Z18add_threads_blocksPiS_S_i)
        /*0038*/ 	.word	0x0000000c


	//----- nvinfo : EIATTR_FRAME_SIZE
	.align		4
.L_9:
        /*003c*/ 	.byte	0x04, 0x11
        /*003e*/ 	.short	(.L_11 - .L_10)
	.align		4
.L_10:
        /*0040*/ 	.word	index@(_Z18add_threads_blocksPiS_S_i)
        /*0044*/ 	.word	0x00000000


	//----- nvinfo : EIATTR_MIN_STACK_SIZE
	.align		4
.L_11:
        /*0048*/ 	.byte	0x04, 0x12
        /*004a*/ 	.short	(.L_13 - .L_12)
	.align		4
.L_12:
        /*004c*/ 	.word	index@(_Z18add_threads_blocksPiS_S_i)
        /*0050*/ 	.word	0x00000000


	//----- nvinfo : EIATTR_MIN_STACK_SIZE
	.align		4
.L_13:
        /*0054*/ 	.byte	0x04, 0x12
        /*0056*/ 	.short	(.L_15 - .L_14)
	.align		4
.L_14:
        /*0058*/ 	.word	index@(_Z11add_threadsPiS_S_)
        /*005c*/ 	.word	0x00000000


	//----- nvinfo : EIATTR_MIN_STACK_SIZE
	.align		4
.L_15:
        /*0060*/ 	.byte	0x04, 0x12
        /*0062*/ 	.short	(.L_17 - .L_16)
	.align		4
.L_16:
        /*0064*/ 	.word	index@(_Z10add_blocksPiS_S_)
        /*0068*/ 	.word	0x00000000
.L_17:


//--------------------- .nv.compat                --------------------------
	.section	.nv.compat,"",@"SHT_CUDA_COMPAT_INFO"
	.align	4
        /*0000*/ 	.byte	0x02, 0x09, 0x00, 0x00, 0x02, 0x02, 0x01, 0x00, 0x02, 0x05, 0x05, 0x00, 0x03, 0x07, 0x01, 0x01
        /*0010*/ 	.byte	0x02, 0x03, 0x00, 0x00, 0x02, 0x06, 0x01, 0x00, 0x04, 0x0b, 0x08, 0x00, 0x09, 0x00, 0x00, 0x00
        /*0020*/ 	.byte	0x00, 0x00, 0x00, 0x00


//--------------------- .nv.info._Z18add_threads_blocksPiS_S_i --------------------------
	.section	.nv.info._Z18add_threads_blocksPiS_S_i,"",@"SHT_CUDA_INFO"
	.sectionflags	@""
	.align	4


	//----- nvinfo : EIATTR_CUDA_API_VERSION
	.align		4
        /*0000*/ 	.byte	0x04, 0x37
        /*0002*/ 	.short	(.L_19 - .L_18)
.L_18:
        /*0004*/ 	.word	0x00000082


	//----- nvinfo : EIATTR_KPARAM_INFO
	.align		4
.L_19:
        /*0008*/ 	.byte	0x04, 0x17
        /*000a*/ 	.short	(.L_21 - .L_20)
.L_20:
        /*000c*/ 	.word	0x00000000
        /*0010*/ 	.short	0x0003
        /*0012*/ 	.short	0x0018
        /*0014*/ 	.byte	0x00, 0xf0, 0x11, 0x00


	//----- nvinfo : EIATTR_KPARAM_INFO
	.align		4
.L_21:
        /*0018*/ 	.byte	0x04, 0x17
        /*001a*/ 	.short	(.L_23 - .L_22)
.L_22:
        /*001c*/ 	.word	0x00000000
        /*0020*/ 	.short	0x0002
        /*0022*/ 	.short	0x0010
        /*0024*/ 	.byte	0x00, 0xf5, 0x21, 0x00


	//----- nvinfo : EIATTR_KPARAM_INFO
	.align		4
.L_23:
        /*0028*/ 	.byte	0x04, 0x17
        /*002a*/ 	.short	(.L_25 - .L_24)
.L_24:
        /*002c*/ 	.word	0x00000000
        /*0030*/ 	.short	0x0001
        /*0032*/ 	.short	0x0008
        /*0034*/ 	.byte	0x00, 0xf5, 0x21, 0x00


	//----- nvinfo : EIATTR_KPARAM_INFO
	.align		4
.L_25:
        /*0038*/ 	.byte	0x04, 0x17
        /*003a*/ 	.short	(.L_27 - .L_26)
.L_26:
        /*003c*/ 	.word	0x00000000
        /*0040*/ 	.short	0x0000
        /*0042*/ 	.short	0x0000
        /*0044*/ 	.byte	0x00, 0xf5, 0x21, 0x00


	//----- nvinfo : EIATTR_SPARSE_MMA_MASK
	.align		4
.L_27:
        /*0048*/ 	.byte	0x03, 0x50
        /*004a*/ 	.short	0x0000


	//----- nvinfo : EIATTR_MAXREG_COUNT
	.align		4
        /*004c*/ 	.byte	0x03, 0x1b
        /*004e*/ 	.short	0x00ff


	//----- nvinfo : EIATTR_MERCURY_ISA_VERSION
	.align		4
        /*0050*/ 	.byte	0x03, 0x5f
        /*0052*/ 	.short	0x0101


	//----- nvinfo : EIATTR_VRC_CTA_INIT_COUNT
	.align		4
        /*0054*/ 	.byte	0x02, 0x4a
	.zero		1
	.zero		1


	//----- nvinfo : EIATTR_EXIT_INSTR_OFFSETS
	.align		4
        /*0058*/ 	.byte	0x04, 0x1c
        /*005a*/ 	.short	(.L_29 - .L_28)


	//   ....[0]....
.L_28:
        /*005c*/ 	.word	0x00000070


	//   ....[1]....
        /*0060*/ 	.word	0x00000130


	//----- nvinfo : EIATTR_CBANK_PARAM_SIZE
	.align		4
.L_29:
        /*0064*/ 	.byte	0x03, 0x19
        /*0066*/ 	.short	0x001c


	//----- nvinfo : EIATTR_PARAM_CBANK
	.align		4
        /*0068*/ 	.byte	0x04, 0x0a
        /*006a*/ 	.short	(.L_31 - .L_30)
	.align		4
.L_30:
        /*006c*/ 	.word	index@(.nv.constant0._Z18add_threads_blocksPiS_S_i)
        /*0070*/ 	.short	0x0380
        /*0072*/ 	.short	0x001c


	//----- nvinfo : EIATTR_SW_WAR
	.align		4
.L_31:
        /*0074*/ 	.byte	0x04, 0x36
        /*0076*/ 	.short	(.L_33 - .L_32)
.L_32:
        /*0078*/ 	.word	0x00000008
.L_33:


//--------------------- .nv.info._Z11add_threadsPiS_S_ --------------------------
	.section	.nv.info._Z11add_threadsPiS_S_,"",@"SHT_CUDA_INFO"
	.sectionflags	@""
	.align	4


	//----- nvinfo : EIATTR_CUDA_API_VERSION
	.align		4
        /*0000*/ 	.byte	0x04, 0x37
        /*0002*/ 	.short	(.L_35 - .L_34)
.L_34:
        /*0004*/ 	.word	0x00000082


	//----- nvinfo : EIATTR_KPARAM_INFO
	.align		4
.L_35:
        /*0008*/ 	.byte	0x04, 0x17
        /*000a*/ 	.short	(.L_37 - .L_36)
.L_36:
        /*000c*/ 	.word	0x00000000
        /*0010*/ 	.short	0x0002
        /*0012*/ 	.short	0x0010
        /*0014*/ 	.byte	0x00, 0xf5, 0x21, 0x00


	//----- nvinfo : EIATTR_KPARAM_INFO
	.align		4
.L_37:
        /*0018*/ 	.byte	0x04, 0x17
        /*001a*/ 	.short	(.L_39 - .L_38)
.L_38:
        /*001c*/ 	.word	0x00000000
        /*0020*/ 	.short	0x0001
        /*0022*/ 	.short	0x0008
        /*0024*/ 	.byte	0x00, 0xf5, 0x21, 0x00


	//----- nvinfo : EIATTR_KPARAM_INFO
	.align		4
.L_39:
        /*0028*/ 	.byte	0x04, 0x17
        /*002a*/ 	.short	(.L_41 - .L_40)
.L_40:
        /*002c*/ 	.word	0x00000000
        /*0030*/ 	.short	0x0000
        /*0032*/ 	.short	0x0000
        /*0034*/ 	.byte	0x00, 0xf5, 0x21, 0x00


	//----- nvinfo : EIATTR_SPARSE_MMA_MASK
	.align		4
.L_41:
        /*0038*/ 	.byte	0x03, 0x50
        /*003a*/ 	.short	0x0000


	//----- nvinfo : EIATTR_MAXREG_COUNT
	.align		4
        /*003c*/ 	.byte	0x03, 0x1b
        /*003e*/ 	.short	0x00ff


	//----- nvinfo : EIATTR_MERCURY_ISA_VERSION
	.align		4
        /*0040*/ 	.byte	0x03, 0x5f
        /*0042*/ 	.short	0x0101


	//----- nvinfo : EIATTR_VRC_CTA_INIT_COUNT
	.align		4
        /*0044*/ 	.byte	0x02, 0x4a
	.zero		1
	.zero		1


	//----- nvinfo : EIATTR_EXIT_INSTR_OFFSETS
	.align		4
        /*0048*/ 	.byte	0x04, 0x1c
        /*004a*/ 	.short	(.L_43 - .L_42)


	//   ....[0]....
.L_42:
        /*004c*/ 	.word	0x000000d0


	//----- nvinfo : EIATTR_CBANK_PARAM_SIZE
	.align		4
.L_43:
        /*0050*/ 	.byte	0x03, 0x19
        /*0052*/ 	.short	0x0018


	//----- nvinfo : EIATTR_PARAM_CBANK
	.align		4
        /*0054*/ 	.byte	0x04, 0x0a
        /*0056*/ 	.short	(.L_45 - .L_44)
	.align		4
.L_44:
        /*0058*/ 	.word	index@(.nv.constant0._Z11add_threadsPiS_S_)
        /*005c*/ 	.short	0x0380
        /*005e*/ 	.short	0x0018


	//----- nvinfo : EIATTR_SW_WAR
	.align		4
.L_45:
        /*0060*/ 	.byte	0x04, 0x36
        /*0062*/ 	.short	(.L_47 - .L_46)
.L_46:
        /*0064*/ 	.word	0x00000008
.L_47:


//--------------------- .nv.info._Z10add_blocksPiS_S_ --------------------------
	.section	.nv.info._Z10add_blocksPiS_S_,"",@"SHT_CUDA_INFO"
	.sectionflags	@""
	.align	4


	//----- nvinfo : EIATTR_CUDA_API_VERSION
	.align		4
        /*0000*/ 	.byte	0x04, 0x37
        /*0002*/ 	.short	(.L_49 - .L_48)
.L_48:
        /*0004*/ 	.word	0x00000082


	//----- nvinfo : EIATTR_KPARAM_INFO
	.align		4
.L_49:
        /*0008*/ 	.byte	0x04, 0x17
        /*000a*/ 	.short	(.L_51 - .L_50)
.L_50:
        /*000c*/ 	.word	0x00000000
        /*0010*/ 	.short	0x0002
        /*0012*/ 	.short	0x0010
        /*0014*/ 	.byte	0x00, 0xf5, 0x21, 0x00


	//----- nvinfo : EIATTR_KPARAM_INFO
	.align		4
.L_51:
        /*0018*/ 	.byte	0x04, 0x17
        /*001a*/ 	.short	(.L_53 - .L_52)
.L_52:
        /*001c*/ 	.word	0x00000000
        /*0020*/ 	.short	0x0001
        /*0022*/ 	.short	0x0008
        /*0024*/ 	.byte	0x00, 0xf5, 0x21, 0x00


	//----- nvinfo : EIATTR_KPARAM_INFO
	.align		4
.L_53:
        /*0028*/ 	.byte	0x04, 0x17
        /*002a*/ 	.short	(.L_55 - .L_54)
.L_54:
        /*002c*/ 	.word	0x00000000
        /*0030*/ 	.short	0x0000
        /*0032*/ 	.short	0x0000
        /*0034*/ 	.byte	0x00, 0xf5, 0x21, 0x00


	//----- nvinfo : EIATTR_SPARSE_MMA_MASK
	.align		4
.L_55:
        /*0038*/ 	.byte	0x03, 0x50
        /*003a*/ 	.short	0x0000


	//----- nvinfo : EIATTR_MAXREG_COUNT
	.align		4
        /*003c*/ 	.byte	0x03, 0x1b
        /*003e*/ 	.short	0x00ff


	//----- nvinfo : EIATTR_MERCURY_ISA_VERSION
	.align		4
        /*0040*/ 	.byte	0x03, 0x5f
        /*0042*/ 	.short	0x0101


	//----- nvinfo : EIATTR_VRC_CTA_INIT_COUNT
	.align		4
        /*0044*/ 	.byte	0x02, 0x4a
	.zero		1
	.zero		1


	//----- nvinfo : EIATTR_EXIT_INSTR_OFFSETS
	.align		4
        /*0048*/ 	.byte	0x04, 0x1c
        /*004a*/ 	.short	(.L_57 - .L_56)


	//   ....[0]....
.L_56:
        /*004c*/ 	.word	0x000000d0


	//----- nvinfo : EIATTR_CBANK_PARAM_SIZE
	.align		4
.L_57:
        /*0050*/ 	.byte	0x03, 0x19
        /*0052*/ 	.short	0x0018


	//----- nvinfo : EIATTR_PARAM_CBANK
	.align		4
        /*0054*/ 	.byte	0x04, 0x0a
        /*0056*/ 	.short	(.L_59 - .L_58)
	.align		4
.L_58:
        /*0058*/ 	.word	index@(.nv.constant0._Z10add_blocksPiS_S_)
        /*005c*/ 	.short	0x0380
        /*005e*/ 	.short	0x0018


	//----- nvinfo : EIATTR_SW_WAR
	.align		4
.L_59:
        /*0060*/ 	.byte	0x04, 0x36
        /*0062*/ 	.short	(.L_61 - .L_60)
.L_60:
        /*0064*/ 	.word	0x00000008
.L_61:


//--------------------- .nv.callgraph             --------------------------
	.section	.nv.callgraph,"",@"SHT_CUDA_CALLGRAPH"
	.align	4
	.sectionentsize	8
	.align		4
        /*0000*/ 	.word	0x00000000
	.align		4
        /*0004*/ 	.word	0xffffffff
	.align		4
        /*0008*/ 	.word	0x00000000
	.align		4
        /*000c*/ 	.word	0xfffffffe
	.align		4
        /*0010*/ 	.word	0x00000000
	.align		4
        /*0014*/ 	.word	0xfffffffd
	.align		4
        /*0018*/ 	.word	0x00000000
	.align		4
        /*001c*/ 	.word	0xfffffffc


//--------------------- .text._Z18add_threads_blocksPiS_S_i --------------------------
	.section	.text._Z18add_threads_blocksPiS_S_i,"ax",@progbits
	.align	128
        .global         _Z18add_threads_blocksPiS_S_i
        .type           _Z18add_threads_blocksPiS_S_i,@function
        .size           _Z18add_threads_blocksPiS_S_i,(.L_x_3 - _Z18add_threads_blocksPiS_S_i)
        .other          _Z18add_threads_blocksPiS_S_i,@"STO_CUDA_ENTRY STV_DEFAULT"
_Z18add_threads_blocksPiS_S_i:
.text._Z18add_threads_blocksPiS_S_i:
[----:B------:R-:W-:Y:S01]  /*0000*/  LDC R1, c[0x0][0x37c] ;  /* 0x0000df00ff017b82 */ /* 0x000fe20000000800 */
[----:B------:R-:W0:Y:S07]  /*0010*/  S2R R9, SR_TID.X ;  /* 0x0000000000097919 */ /* 0x000e2e0000002100 */
[----:B------:R-:W0:Y:S01]  /*0020*/  S2UR UR4, SR_CTAID.X ;  /* 0x00000000000479c3 */ /* 0x000e220000002500 */
[----:B------:R-:W1:Y:S01]  /*0030*/  LDCU UR5, c[0x0][0x398] ;  /* 0x00007300ff0577ac */ /* 0x000e620008000800 */
[----:B0-----:R-:W-:-:S04]  /*0040*/  IMAD R0, R9, UR4, RZ ;  /* 0x0000000409007c24 */ /* 0x001fc8000f8e02ff */
[----:B------:R-:W-:-:S05]  /*0050*/  IMAD R9, R0, R9, RZ ;  /* 0x0000000900097224 */ /* 0x000fca00078e02ff */
[----:B-1----:R-:W-:-:S13]  /*0060*/  ISETP.GE.AND P0, PT, R9, UR5, PT ;  /* 0x0000000509007c0c */ /* 0x002fda000bf06270 */
[----:B------:R-:W-:Y:S05]  /*0070*/  @P0 EXIT ;  /* 0x000000000000094d */ /* 0x000fea0003800000 */
[----:B------:R-:W0:Y:S01]  /*0080*/  LDC.64 R2, c[0x0][0x380] ;  /* 0x0000e000ff027b82 */ /* 0x000e220000000a00 */
[----:B------:R-:W1:Y:S07]  /*0090*/  LDCU.64 UR4, c[0x0][0x358] ;  /* 0x00006b00ff0477ac */ /* 0x000e6e0008000a00 */
[----:B------:R-:W2:Y:S08]  /*00a0*/  LDC.64 R4, c[0x0][0x388] ;  /* 0x0000e200ff047b82 */ /* 0x000eb00000000a00 */
[----:B------:R-:W3:Y:S01]  /*00b0*/  LDC.64 R6, c[0x0][0x390] ;  /* 0x0000e400ff067b82 */ /* 0x000ee20000000a00 */
[----:B0-----:R-:W-:-:S06]  /*00c0*/  IMAD.WIDE R2, R9, 0x4, R2 ;  /* 0x0000000409027825 */ /* 0x001fcc00078e0202 */
[----:B-1----:R-:W4:Y:S01]  /*00d0*/  LDG.E R2, desc[UR4][R2.64] ;  /* 0x0000000402027981 */ /* 0x002f22000c1e1900 */
[----:B--2---:R-:W-:-:S06]  /*00e0*/  IMAD.WIDE R4, R9, 0x4, R4 ;  /* 0x0000000409047825 */ /* 0x004fcc00078e0204 */
[----:B------:R-:W4:Y:S01]  /*00f0*/  LDG.E R5, desc[UR4][R4.64] ;  /* 0x0000000404057981 */ /* 0x000f22000c1e1900 */
[----:B---3--:R-:W-:Y:S01]  /*0100*/  IMAD.WIDE R6, R9, 0x4, R6 ;  /* 0x0000000409067825 */ /* 0x008fe200078e0206 */
[----:B----4-:R-:W-:-:S05]  /*0110*/  IADD3 R9, PT, PT, R2, R5, RZ ;  /* 0x0000000502097210 */ /* 0x010fca0007ffe0ff */
[----:B------:R-:W-:Y:S01]  /*0120*/  STG.E desc[UR4][R6.64], R9 ;  /* 0x0000000906007986 */ /* 0x000fe2000c101904 */
[----:B------:R-:W-:Y:S05]  /*0130*/  EXIT ;  /* 0x000000000000794d */ /* 0x000fea0003800000 */
.L_x_0:
[----:B------:R-:W-:-:S00]  /*0140*/  BRA `(.L_x_0) ;  /* 0xfffffffc00fc7947 */ /* 0x000fc0000383ffff */
[----:B------:R-:W-:-:S00]  /*0150*/  NOP ;  /* 0x0000000000007918 */ /* 0x000fc00000000000 */
        /* <DEDUP_REMOVED lines=10> */
.L_x_3:


//--------------------- .text._Z11add_threadsPiS_S_ --------------------------
	.section	.text._Z11add_threadsPiS_S_,"ax",@progbits
	.align	128
        .global         _Z11add_threadsPiS_S_
        .type           _Z11add_threadsPiS_S_,@function
        .size           _Z11add_threadsPiS_S_,(.L_x_4 - _Z11add_threadsPiS_S_)
        .other          _Z11add_threadsPiS_S_,@"STO_CUDA_ENTRY STV_DEFAULT"
_Z11add_threadsPiS_S_:
.text._Z11add_threadsPiS_S_:
[----:B------:R-:W-:Y:S01]  /*0000*/  LDC R1, c[0x0][0x37c] ;  /* 0x0000df00ff017b82 */ /* 0x000fe20000000800 */
[----:B------:R-:W0:Y:S07]  /*0010*/  S2R R9, SR_TID.X ;  /* 0x0000000000097919 */ /* 0x000e2e0000002100 */
[----:B------:R-:W0:Y:S01]  /*0020*/  LDC.64 R2, c[0x0][0x380] ;  /* 0x0000e000ff027b82 */ /* 0x000e220000000a00 */
[----:B------:R-:W1:Y:S07]  /*0030*/  LDCU.64 UR4, c[0x0][0x358] ;  /* 0x00006b00ff0477ac */ /* 0x000e6e0008000a00 */
[----:B------:R-:W2:Y:S08]  /*0040*/  LDC.64 R4, c[0x0][0x388] ;  /* 0x0000e200ff047b82 */ /* 0x000eb00000000a00 */
[----:B------:R-:W3:Y:S01]  /*0050*/  LDC.64 R6, c[0x0][0x390] ;  /* 0x0000e400ff067b82 */ /* 0x000ee20000000a00 */
[----:B0-----:R-:W-:-:S04]  /*0060*/  IMAD.WIDE.U32 R2, R9, 0x4, R2 ;  /* 0x0000000409027825 */ /* 0x001fc800078e0002 */
[C---:B--2---:R-:W-:Y:S02]  /*0070*/  IMAD.WIDE.U32 R4, R9.reuse, 0x4, R4 ;  /* 0x0000000409047825 */ /* 0x044fe400078e0004 */
[----:B-1----:R-:W2:Y:S04]  /*0080*/  LDG.E R2, desc[UR4][R2.64] ;  /* 0x0000000402027981 */ /* 0x002ea8000c1e1900 */
[----:B------:R-:W2:Y:S01]  /*0090*/  LDG.E R5, desc[UR4][R4.64] ;  /* 0x0000000404057981 */ /* 0x000ea2000c1e1900 */
[----:B---3--:R-:W-:Y:S01]  /*00a0*/  IMAD.WIDE.U32 R6, R9, 0x4, R6 ;  /* 0x0000000409067825 */ /* 0x008fe200078e0006 */
[----:B--2---:R-:W-:-:S05]  /*00b0*/  IADD3 R9, PT, PT, R2, R5, RZ ;  /* 0x0000000502097210 */ /* 0x004fca0007ffe0ff */
[----:B------:R-:W-:Y:S01]  /*00c0*/  STG.E desc[UR4][R6.64], R9 ;  /* 0x0000000906007986 */ /* 0x000fe2000c101904 */
[----:B------:R-:W-:Y:S05]  /*00d0*/  EXIT ;  /* 0x000000000000794d */ /* 0x000fea0003800000 */
.L_x_1:
        /* <DEDUP_REMOVED lines=10> */
.L_x_4:


//--------------------- .text._Z10add_blocksPiS_S_ --------------------------
	.section	.text._Z10add_blocksPiS_S_,"ax",@progbits
	.align	128
        .global         _Z10add_blocksPiS_S_
        .type           _Z10add_blocksPiS_S_,@function
        .size           _Z10add_blocksPiS_S_,(.L_x_5 - _Z10add_blocksPiS_S_)
        .other          _Z10add_blocksPiS_S_,@"STO_CUDA_ENTRY STV_DEFAULT"
_Z10add_blocksPiS_S_:
.text._Z10add_blocksPiS_S_:
[----:B------:R-:W-:Y:S01]  /*0000*/  LDC R1, c[0x0][0x37c] ;  /* 0x0000df00ff017b82 */ /* 0x000fe20000000800 */
[----:B------:R-:W0:Y:S07]  /*0010*/  S2R R9, SR_CTAID.X ;  /* 0x0000000000097919 */ /* 0x000e2e0000002500 */
        /* <DEDUP_REMOVED lines=12> */
.L_x_2:
        /* <DEDUP_REMOVED lines=10> */
.L_x_5:


//--------------------- .nv.shared.reserved.0     --------------------------
	.section	.nv.shared.reserved.0,"aw",@nobits
	.weak		__nv_reservedSMEM_offset_0_alias
	.size		__nv_reservedSMEM_offset_0_alias, 0, 64
	.other		__nv_reservedSMEM_offset_0_alias,@"STO_CUDA_RESERVED_SHARED STV_DEFAULT"
__nv_reservedSMEM_offset_0_alias:
	.zero		0
	.zero		64


//--------------------- .nv.constant0._Z18add_threads_blocksPiS_S_i --------------------------
	.section	.nv.constant0._Z18add_threads_blocksPiS_S_i,"a",@progbits
	.sectionflags	@""
	.align	4
.nv.constant0._Z18add_threads_blocksPiS_S_i:
	.zero		924


//--------------------- .nv.constant0._Z11add_threadsPiS_S_ --------------------------
	.section	.nv.constant0._Z11add_threadsPiS_S_,"a",@progbits
	.sectionflags	@""
	.align	4
.nv.constant0._Z11add_threadsPiS_S_:
	.zero		920


//--------------------- .nv.constant0._Z10add_blocksPiS_S_ --------------------------
	.section	.nv.constant0._Z10add_blocksPiS_S_,"a",@progbits
	.sectionflags	@""
	.align	4
.nv.constant0._Z10add_blocksPiS_S_:
	.zero		920


//--------------------- SYMBOLS --------------------------

	.type		.nv.reservedSmem.offset0,@object
	.size		.nv.reservedSmem.offset0,0x4
